//
// Generated by NVIDIA NVVM Compiler
//
// Compiler Build ID: CL-36424714
// Cuda compilation tools, release 13.0, V13.0.88
// Based on NVVM 20.0.0
//

.version 9.0
.target sm_100
.address_size 64

	// .globl	_Z6conv1dPiS_S_ii

.visible .entry _Z6conv1dPiS_S_ii(
	.param .u64 .ptr .align 1 _Z6conv1dPiS_S_ii_param_0,
	.param .u64 .ptr .align 1 _Z6conv1dPiS_S_ii_param_1,
	.param .u64 .ptr .align 1 _Z6conv1dPiS_S_ii_param_2,
	.param .u32 _Z6conv1dPiS_S_ii_param_3,
	.param .u32 _Z6conv1dPiS_S_ii_param_4
)
{
	.reg .pred 	%p<55>;
	.reg .b32 	%r<136>;
	.reg .b64 	%rd<47>;

	ld.param.u64 	%rd7, [_Z6conv1dPiS_S_ii_param_0];
	ld.param.u64 	%rd8, [_Z6conv1dPiS_S_ii_param_1];
	ld.param.u64 	%rd6, [_Z6conv1dPiS_S_ii_param_2];
	ld.param.u32 	%r65, [_Z6conv1dPiS_S_ii_param_3];
	ld.param.u32 	%r66, [_Z6conv1dPiS_S_ii_param_4];
	cvta.to.global.u64 	%rd1, %rd8;
	cvta.to.global.u64 	%rd2, %rd7;
	mov.u32 	%r68, %ctaid.x;
	mov.u32 	%r69, %ntid.x;
	mov.u32 	%r70, %tid.x;
	mad.lo.s32 	%r1, %r68, %r69, %r70;
	shr.u32 	%r71, %r66, 31;
	add.s32 	%r72, %r66, %r71;
	shr.s32 	%r73, %r72, 1;
	sub.s32 	%r2, %r1, %r73;
	setp.lt.s32 	%p1, %r66, 1;
	mov.b32 	%r112, 0;
	@%p1 bra 	$L__BB0_41;
	and.b32  	%r3, %r66, 7;
	setp.lt.u32 	%p2, %r66, 8;
	mov.b32 	%r128, 0;
	mov.u32 	%r112, %r128;
	@%p2 bra 	$L__BB0_20;
	and.b32  	%r128, %r66, 2147483640;
	mov.b32 	%r110, 0;
	mov.u32 	%r112, %r110;
$L__BB0_3:
	.pragma "nounroll";
	add.s32 	%r7, %r2, %r110;
	setp.lt.s32 	%p3, %r7, 0;
	setp.ge.s32 	%p4, %r7, %r65;
	mul.wide.u32 	%rd9, %r110, 4;
	add.s64 	%rd3, %rd1, %rd9;
	or.pred  	%p5, %p3, %p4;
	@%p5 bra 	$L__BB0_5;
	mul.wide.u32 	%rd10, %r7, 4;
	add.s64 	%rd11, %rd2, %rd10;
	ld.global.u32 	%r77, [%rd11];
	ld.global.u32 	%r78, [%rd3];
	mad.lo.s32 	%r112, %r78, %r77, %r112;
$L__BB0_5:
	add.s32 	%r10, %r7, 1;
	setp.lt.s32 	%p6, %r10, 0;
	setp.ge.s32 	%p7, %r10, %r65;
	or.pred  	%p8, %p6, %p7;
	@%p8 bra 	$L__BB0_7;
	mul.wide.u32 	%rd12, %r10, 4;
	add.s64 	%rd13, %rd2, %rd12;
	ld.global.u32 	%r79, [%rd13];
	ld.global.u32 	%r80, [%rd3+4];
	mad.lo.s32 	%r112, %r80, %r79, %r112;
$L__BB0_7:
	add.s32 	%r13, %r7, 2;
	setp.lt.s32 	%p9, %r13, 0;
	setp.ge.s32 	%p10, %r13, %r65;
	or.pred  	%p11, %p9, %p10;
	@%p11 bra 	$L__BB0_9;
	mul.wide.u32 	%rd14, %r13, 4;
	add.s64 	%rd15, %rd2, %rd14;
	ld.global.u32 	%r81, [%rd15];
	ld.global.u32 	%r82, [%rd3+8];
	mad.lo.s32 	%r112, %r82, %r81, %r112;
$L__BB0_9:
	add.s32 	%r16, %r7, 3;
	setp.lt.s32 	%p12, %r16, 0;
	setp.ge.s32 	%p13, %r16, %r65;
	or.pred  	%p14, %p12, %p13;
	@%p14 bra 	$L__BB0_11;
	mul.wide.u32 	%rd16, %r16, 4;
	add.s64 	%rd17, %rd2, %rd16;
	ld.global.u32 	%r83, [%rd17];
	ld.global.u32 	%r84, [%rd3+12];
	mad.lo.s32 	%r112, %r84, %r83, %r112;
$L__BB0_11:
	add.s32 	%r19, %r7, 4;
	setp.lt.s32 	%p15, %r19, 0;
	setp.ge.s32 	%p16, %r19, %r65;
	or.pred  	%p17, %p15, %p16;
	@%p17 bra 	$L__BB0_13;
	mul.wide.u32 	%rd18, %r19, 4;
	add.s64 	%rd19, %rd2, %rd18;
	ld.global.u32 	%r85, [%rd19];
	ld.global.u32 	%r86, [%rd3+16];
	mad.lo.s32 	%r112, %r86, %r85, %r112;
$L__BB0_13:
	add.s32 	%r22, %r7, 5;
	setp.lt.s32 	%p18, %r22, 0;
	setp.ge.s32 	%p19, %r22, %r65;
	or.pred  	%p20, %p18, %p19;
	@%p20 bra 	$L__BB0_15;
	mul.wide.u32 	%rd20, %r22, 4;
	add.s64 	%rd21, %rd2, %rd20;
	ld.global.u32 	%r87, [%rd21];
	ld.global.u32 	%r88, [%rd3+20];
	mad.lo.s32 	%r112, %r88, %r87, %r112;
$L__BB0_15:
	add.s32 	%r25, %r7, 6;
	setp.lt.s32 	%p21, %r25, 0;
	setp.ge.s32 	%p22, %r25, %r65;
	or.pred  	%p23, %p21, %p22;
	@%p23 bra 	$L__BB0_17;
	mul.wide.u32 	%rd22, %r25, 4;
	add.s64 	%rd23, %rd2, %rd22;
	ld.global.u32 	%r89, [%rd23];
	ld.global.u32 	%r90, [%rd3+24];
	mad.lo.s32 	%r112, %r90, %r89, %r112;
$L__BB0_17:
	add.s32 	%r28, %r7, 7;
	setp.lt.s32 	%p24, %r28, 0;
	setp.ge.s32 	%p25, %r28, %r65;
	or.pred  	%p26, %p24, %p25;
	@%p26 bra 	$L__BB0_19;
	mul.wide.u32 	%rd24, %r28, 4;
	add.s64 	%rd25, %rd2, %rd24;
	ld.global.u32 	%r91, [%rd25];
	ld.global.u32 	%r92, [%rd3+28];
	mad.lo.s32 	%r112, %r92, %r91, %r112;
$L__BB0_19:
	add.s32 	%r110, %r110, 8;
	setp.ne.s32 	%p27, %r110, %r128;
	@%p27 bra 	$L__BB0_3;
$L__BB0_20:
	setp.eq.s32 	%p28, %r3, 0;
	@%p28 bra 	$L__BB0_41;
	and.b32  	%r35, %r66, 3;
	setp.lt.u32 	%p29, %r3, 4;
	@%p29 bra 	$L__BB0_31;
	add.s32 	%r36, %r2, %r128;
	setp.lt.s32 	%p30, %r36, 0;
	setp.ge.s32 	%p31, %r36, %r65;
	mul.wide.u32 	%rd26, %r128, 4;
	add.s64 	%rd4, %rd1, %rd26;
	or.pred  	%p32, %p30, %p31;
	@%p32 bra 	$L__BB0_24;
	mul.wide.u32 	%rd27, %r36, 4;
	add.s64 	%rd28, %rd2, %rd27;
	ld.global.u32 	%r94, [%rd28];
	ld.global.u32 	%r95, [%rd4];
	mad.lo.s32 	%r112, %r95, %r94, %r112;
$L__BB0_24:
	add.s32 	%r39, %r36, 1;
	setp.lt.s32 	%p33, %r39, 0;
	setp.ge.s32 	%p34, %r39, %r65;
	or.pred  	%p35, %p33, %p34;
	@%p35 bra 	$L__BB0_26;
	mul.wide.u32 	%rd29, %r39, 4;
	add.s64 	%rd30, %rd2, %rd29;
	ld.global.u32 	%r96, [%rd30];
	ld.global.u32 	%r97, [%rd4+4];
	mad.lo.s32 	%r112, %r97, %r96, %r112;
$L__BB0_26:
	add.s32 	%r42, %r36, 2;
	setp.lt.s32 	%p36, %r42, 0;
	setp.ge.s32 	%p37, %r42, %r65;
	or.pred  	%p38, %p36, %p37;
	@%p38 bra 	$L__BB0_28;
	mul.wide.u32 	%rd31, %r42, 4;
	add.s64 	%rd32, %rd2, %rd31;
	ld.global.u32 	%r98, [%rd32];
	ld.global.u32 	%r99, [%rd4+8];
	mad.lo.s32 	%r112, %r99, %r98, %r112;
$L__BB0_28:
	add.s32 	%r45, %r36, 3;
	setp.lt.s32 	%p39, %r45, 0;
	setp.ge.s32 	%p40, %r45, %r65;
	or.pred  	%p41, %p39, %p40;
	@%p41 bra 	$L__BB0_30;
	mul.wide.u32 	%rd33, %r45, 4;
	add.s64 	%rd34, %rd2, %rd33;
	ld.global.u32 	%r100, [%rd34];
	ld.global.u32 	%r101, [%rd4+12];
	mad.lo.s32 	%r112, %r101, %r100, %r112;
$L__BB0_30:
	add.s32 	%r128, %r128, 4;
$L__BB0_31:
	setp.eq.s32 	%p42, %r35, 0;
	@%p42 bra 	$L__BB0_41;
	setp.eq.s32 	%p43, %r35, 1;
	@%p43 bra 	$L__BB0_38;
	add.s32 	%r52, %r2, %r128;
	setp.lt.s32 	%p44, %r52, 0;
	setp.ge.s32 	%p45, %r52, %r65;
	mul.wide.u32 	%rd35, %r128, 4;
	add.s64 	%rd5, %rd1, %rd35;
	or.pred  	%p46, %p44, %p45;
	@%p46 bra 	$L__BB0_35;
	mul.wide.u32 	%rd36, %r52, 4;
	add.s64 	%rd37, %rd2, %rd36;
	ld.global.u32 	%r103, [%rd37];
	ld.global.u32 	%r104, [%rd5];
	mad.lo.s32 	%r112, %r104, %r103, %r112;
$L__BB0_35:
	add.s32 	%r55, %r52, 1;
	setp.lt.s32 	%p47, %r55, 0;
	setp.ge.s32 	%p48, %r55, %r65;
	or.pred  	%p49, %p47, %p48;
	@%p49 bra 	$L__BB0_37;
	mul.wide.u32 	%rd38, %r55, 4;
	add.s64 	%rd39, %rd2, %rd38;
	ld.global.u32 	%r105, [%rd39];
	ld.global.u32 	%r106, [%rd5+4];
	mad.lo.s32 	%r112, %r106, %r105, %r112;
$L__BB0_37:
	add.s32 	%r128, %r128, 2;
$L__BB0_38:
	and.b32  	%r107, %r66, 1;
	setp.eq.b32 	%p50, %r107, 1;
	not.pred 	%p51, %p50;
	@%p51 bra 	$L__BB0_41;
	add.s32 	%r62, %r2, %r128;
	setp.lt.s32 	%p52, %r62, 0;
	setp.ge.s32 	%p53, %r62, %r65;
	or.pred  	%p54, %p52, %p53;
	@%p54 bra 	$L__BB0_41;
	mul.wide.u32 	%rd40, %r62, 4;
	add.s64 	%rd41, %rd2, %rd40;
	ld.global.u32 	%r108, [%rd41];
	mul.wide.u32 	%rd42, %r128, 4;
	add.s64 	%rd43, %rd1, %rd42;
	ld.global.u32 	%r109, [%rd43];
	mad.lo.s32 	%r112, %r109, %r108, %r112;
$L__BB0_41:
	cvta.to.global.u64 	%rd44, %rd6;
	mul.wide.s32 	%rd45, %r1, 4;
	add.s64 	%rd46, %rd44, %rd45;
	st.global.u32 	[%rd46], %r112;
	ret;

}


// ===== COMPILED SASS (sm_100) =====

	.target	sm_100

	.elftype	@"ET_EXEC"


//--------------------- .note.nv.tkinfo           --------------------------
	.section	.note.nv.tkinfo,"",@"SHT_NOTE"
	.sectionflags	@"SHF_NOTE_NV_TKINFO"
	.tkinfo
        /*0018*/ 	.word	0x00000002
        /*0030*/ 	.string	""
        /*0030*/ 	.string	"ptxas"
        /*0030*/ 	.string	"Cuda compilation tools, release 13.0, V13.0.88"
        /*0030*/ 	.string	"Build cuda_13.0.r13.0/compiler.36424714_0"
        /*0030*/ 	.string	"-arch sm_100 -m 64 "



//--------------------- .note.nv.cuinfo           --------------------------
	.section	.note.nv.cuinfo,"",@"SHT_NOTE"
	.sectionflags	@"SHF_NOTE_NV_CUINFO"
        /*0018*/ 	.short	0x0002
        /*001a*/ 	.short	0x0064
        /*001c*/ 	.short	0x0082
	.zero		2


//--------------------- .nv.info                  --------------------------
	.section	.nv.info,"",@"SHT_CUDA_INFO"
	.align	4


	//----- nvinfo : EIATTR_REGCOUNT
	.align		4
        /*0000*/ 	.byte	0x04, 0x2f
        /*0002*/ 	.short	(.L_1 - .L_0)
	.align		4
.L_0:
        /*0004*/ 	.word	index@(_Z6conv1dPiS_S_ii)
        /*0008*/ 	.word	0x00000020


	//----- nvinfo : EIATTR_FRAME_SIZE
	.align		4
.L_1:
        /*000c*/ 	.byte	0x04, 0x11
        /*000e*/ 	.short	(.L_3 - .L_2)
	.align		4
.L_2:
        /*0010*/ 	.word	index@(_Z6conv1dPiS_S_ii)
        /*0014*/ 	.word	0x00000000


	//----- nvinfo : EIATTR_MIN_STACK_SIZE
	.align		4
.L_3:
        /*0018*/ 	.byte	0x04, 0x12
        /*001a*/ 	.short	(.L_5 - .L_4)
	.align		4
.L_4:
        /*001c*/ 	.word	index@(_Z6conv1dPiS_S_ii)
        /*0020*/ 	.word	0x00000000
.L_5:


//--------------------- .nv.compat                --------------------------
	.section	.nv.compat,"",@"SHT_CUDA_COMPAT_INFO"
	.align	4
        /*0000*/ 	.byte	0x02, 0x09, 0x00, 0x00, 0x02, 0x02, 0x01, 0x00, 0x02, 0x05, 0x05, 0x00, 0x03, 0x07, 0x01, 0x01
        /*0010*/ 	.byte	0x02, 0x03, 0x00, 0x00, 0x02, 0x06, 0x01, 0x00, 0x04, 0x0b, 0x08, 0x00, 0x09, 0x00, 0x00, 0x00
        /*0020*/ 	.byte	0x00, 0x00, 0x00, 0x00


//--------------------- .nv.info._Z6conv1dPiS_S_ii --------------------------
	.section	.nv.info._Z6conv1dPiS_S_ii,"",@"SHT_CUDA_INFO"
	.sectionflags	@""
	.align	4


	//----- nvinfo : EIATTR_CUDA_API_VERSION
	.align		4
        /*0000*/ 	.byte	0x04, 0x37
        /*0002*/ 	.short	(.L_7 - .L_6)
.L_6:
        /*0004*/ 	.word	0x00000082


	//----- nvinfo : EIATTR_KPARAM_INFO
	.align		4
.L_7:
        /*0008*/ 	.byte	0x04, 0x17
        /*000a*/ 	.short	(.L_9 - .L_8)
.L_8:
        /*000c*/ 	.word	0x00000000
        /*0010*/ 	.short	0x0004
        /*0012*/ 	.short	0x001c
        /*0014*/ 	.byte	0x00, 0xf0, 0x11, 0x00


	//----- nvinfo : EIATTR_KPARAM_INFO
	.align		4
.L_9:
        /*0018*/ 	.byte	0x04, 0x17
        /*001a*/ 	.short	(.L_11 - .L_10)
.L_10:
        /*001c*/ 	.word	0x00000000
        /*0020*/ 	.short	0x0003
        /*0022*/ 	.short	0x0018
        /*0024*/ 	.byte	0x00, 0xf0, 0x11, 0x00


	//----- nvinfo : EIATTR_KPARAM_INFO
	.align		4
.L_11:
        /*0028*/ 	.byte	0x04, 0x17
        /*002a*/ 	.short	(.L_13 - .L_12)
.L_12:
        /*002c*/ 	.word	0x00000000
        /*0030*/ 	.short	0x0002
        /*0032*/ 	.short	0x0010
        /*0034*/ 	.byte	0x00, 0xf5, 0x21, 0x00


	//----- nvinfo : EIATTR_KPARAM_INFO
	.align		4
.L_13:
        /*0038*/ 	.byte	0x04, 0x17
        /*003a*/ 	.short	(.L_15 - .L_14)
.L_14:
        /*003c*/ 	.word	0x00000000
        /*0040*/ 	.short	0x0001
        /*0042*/ 	.short	0x0008
        /*0044*/ 	.byte	0x00, 0xf5, 0x21, 0x00


	//----- nvinfo : EIATTR_KPARAM_INFO
	.align		4
.L_15:
        /*0048*/ 	.byte	0x04, 0x17
        /*004a*/ 	.short	(.L_17 - .L_16)
.L_16:
        /*004c*/ 	.word	0x00000000
        /*0050*/ 	.short	0x0000
        /*0052*/ 	.short	0x0000
        /*0054*/ 	.byte	0x00, 0xf5, 0x21, 0x00


	//----- nvinfo : EIATTR_SPARSE_MMA_MASK
	.align		4
.L_17:
        /*0058*/ 	.byte	0x03, 0x50
        /*005a*/ 	.short	0x0000


	//----- nvinfo : EIATTR_MAXREG_COUNT
	.align		4
        /*005c*/ 	.byte	0x03, 0x1b
        /*005e*/ 	.short	0x00ff


	//----- nvinfo : EIATTR_MERCURY_ISA_VERSION
	.align		4
        /*0060*/ 	.byte	0x03, 0x5f
        /*0062*/ 	.short	0x0101


	//----- nvinfo : EIATTR_VRC_CTA_INIT_COUNT
	.align		4
        /*0064*/ 	.byte	0x02, 0x4a
	.zero		1
	.zero		1


	//----- nvinfo : EIATTR_EXIT_INSTR_OFFSETS
	.align		4
        /*0068*/ 	.byte	0x04, 0x1c
        /*006a*/ 	.short	(.L_19 - .L_18)


	//   ....[0]....
.L_18:
        /*006c*/ 	.word	0x00000b20


	//----- nvinfo : EIATTR_CRS_STACK_SIZE
	.align		4
.L_19:
        /*0070*/ 	.byte	0x04, 0x1e
        /*0072*/ 	.short	(.L_21 - .L_20)
.L_20:
        /*0074*/ 	.word	0x00000000


	//----- nvinfo : EIATTR_CBANK_PARAM_SIZE
	.align		4
.L_21:
        /*0078*/ 	.byte	0x03, 0x19
        /*007a*/ 	.short	0x0020


	//----- nvinfo : EIATTR_PARAM_CBANK
	.align		4
        /*007c*/ 	.byte	0x04, 0x0a
        /*007e*/ 	.short	(.L_23 - .L_22)
	.align		4
.L_22:
        /*0080*/ 	.word	index@(.nv.constant0._Z6conv1dPiS_S_ii)
        /*0084*/ 	.short	0x0380
        /*0086*/ 	.short	0x0020


	//----- nvinfo : EIATTR_SW_WAR
	.align		4
.L_23:
        /*0088*/ 	.byte	0x04, 0x36
        /*008a*/ 	.short	(.L_25 - .L_24)
.L_24:
        /*008c*/ 	.word	0x00000008
.L_25:


//--------------------- .nv.callgraph             --------------------------
	.section	.nv.callgraph,"",@"SHT_CUDA_CALLGRAPH"
	.align	4
	.sectionentsize	8
	.align		4
        /*0000*/ 	.word	0x00000000
	.align		4
        /*0004*/ 	.word	0xffffffff
	.align		4
        /*0008*/ 	.word	0x00000000
	.align		4
        /*000c*/ 	.word	0xfffffffe
	.align		4
        /*0010*/ 	.word	0x00000000
	.align		4
        /*0014*/ 	.word	0xfffffffd
	.align		4
        /*0018*/ 	.word	0x00000000
	.align		4
        /*001c*/ 	.word	0xfffffffc


//--------------------- .text._Z6conv1dPiS_S_ii   --------------------------
	.section	.text._Z6conv1dPiS_S_ii,"ax",@progbits
	.align	128
        .global         _Z6conv1dPiS_S_ii
        .type           _Z6conv1dPiS_S_ii,@function
        .size           _Z6conv1dPiS_S_ii,(.L_x_7 - _Z6conv1dPiS_S_ii)
        .other          _Z6conv1dPiS_S_ii,@"STO_CUDA_ENTRY STV_DEFAULT"
_Z6conv1dPiS_S_ii:
.text._Z6conv1dPiS_S_ii:
[----:B------:R-:W-:Y:S01]  /*0000*/  LDC R1, c[0x0][0x37c] ;  /* 0x0000df00ff017b82 */ /* 0x000fe20000000800 */
[----:B------:R-:W0:Y:S01]  /*0010*/  S2R R3, SR_TID.X ;  /* 0x0000000000037919 */ /* 0x000e220000002100 */
[----:B------:R-:W1:Y:S06]  /*0020*/  LDCU UR5, c[0x0][0x39c] ;  /* 0x00007380ff0577ac */ /* 0x000e6c0008000800 */
[----:B------:R-:W0:Y:S01]  /*0030*/  S2UR UR4, SR_CTAID.X ;  /* 0x00000000000479c3 */ /* 0x000e220000002500 */
[----:B------:R-:W-:Y:S01]  /*0040*/  HFMA2 R0, -RZ, RZ, 0, 0 ;  /* 0x00000000ff007431 */ /* 0x000fe200000001ff */
[----:B------:R-:W2:Y:S06]  /*0050*/  LDCU.64 UR8, c[0x0][0x358] ;  /* 0x00006b00ff0877ac */ /* 0x000eac0008000a00 */
[----:B------:R-:W0:Y:S01]  /*0060*/  LDC R2, c[0x0][0x360] ;  /* 0x0000d800ff027b82 */ /* 0x000e220000000800 */
[----:B-1----:R-:W-:Y:S01]  /*0070*/  UISETP.GE.AND UP0, UPT, UR5, 0x1, UPT ;  /* 0x000000010500788c */ /* 0x002fe2000bf06270 */
[----:B0-----:R-:W-:-:S08]  /*0080*/  IMAD R2, R2, UR4, R3 ;  /* 0x0000000402027c24 */ /* 0x001fd0000f8e0203 */
[----:B--2---:R-:W-:Y:S05]  /*0090*/  BRA.U !UP0, `(.L_x_0) ;  /* 0x0000000908947547 */ /* 0x004fea000b800000 */
[----:B------:R-:W-:Y:S01]  /*00a0*/  UISETP.GE.U32.AND UP0, UPT, UR5, 0x8, UPT ;  /* 0x000000080500788c */ /* 0x000fe2000bf06070 */
[----:B------:R-:W-:Y:S01]  /*00b0*/  IMAD.MOV.U32 R3, RZ, RZ, RZ ;  /* 0x000000ffff037224 */ /* 0x000fe200078e00ff */
[----:B------:R-:W-:Y:S01]  /*00c0*/  ULEA.HI UR4, UR5, UR5, URZ, 0x1 ;  /* 0x0000000505047291 */ /* 0x000fe2000f8f08ff */
[----:B------:R-:W-:Y:S01]  /*00d0*/  MOV R0, RZ ;  /* 0x000000ff00007202 */ /* 0x000fe20000000f00 */
[----:B------:R-:W-:Y:S02]  /*00e0*/  ULOP3.LUT UR6, UR5, 0x7, URZ, 0xc0, !UPT ;  /* 0x0000000705067892 */ /* 0x000fe4000f8ec0ff */
[----:B------:R-:W-:Y:S02]  /*00f0*/  USHF.R.S32.HI UR4, URZ, 0x1, UR4 ;  /* 0x00000001ff047899 */ /* 0x000fe40008011404 */
[----:B------:R-:W-:-:S04]  /*0100*/  UISETP.NE.AND UP1, UPT, UR6, URZ, UPT ;  /* 0x000000ff0600728c */ /* 0x000fc8000bf25270 */
[----:B------:R-:W-:Y:S01]  /*0110*/  VIADD R4, R2, -UR4 ;  /* 0x8000000402047c36 */ /* 0x000fe20008000000 */
[----:B------:R-:W-:Y:S06]  /*0120*/  BRA.U !UP0, `(.L_x_1) ;  /* 0x0000000508287547 */ /* 0x000fec000b800000 */
[----:B------:R-:W-:Y:S01]  /*0130*/  ULOP3.LUT UR4, UR5, 0x7ffffff8, URZ, 0xc0, !UPT ;  /* 0x7ffffff805047892 */ /* 0x000fe2000f8ec0ff */
[----:B------:R-:W-:Y:S01]  /*0140*/  MOV R7, RZ ;  /* 0x000000ff00077202 */ /* 0x000fe20000000f00 */
[----:B------:R-:W-:Y:S01]  /*0150*/  IMAD.MOV.U32 R0, RZ, RZ, RZ ;  /* 0x000000ffff007224 */ /* 0x000fe200078e00ff */
[----:B------:R-:W0:Y:S03]  /*0160*/  LDCU UR7, c[0x0][0x398] ;  /* 0x00007300ff0777ac */ /* 0x000e260008000800 */
[----:B------:R-:W-:-:S07]  /*0170*/  MOV R3, UR4 ;  /* 0x0000000400037c02 */ /* 0x000fce0008000f00 */
.L_x_2:
[----:B------:R-:W-:Y:S01]  /*0180*/  IMAD.IADD R29, R4, 0x1, R7 ;  /* 0x00000001041d7824 */ /* 0x000fe200078e0207 */
[----:B------:R-:W1:Y:S04]  /*0190*/  LDC.64 R14, c[0x0][0x388] ;  /* 0x0000e200ff0e7b82 */ /* 0x000e680000000a00 */
[----:B0-----:R-:W-:-:S04]  /*01a0*/  ISETP.GE.AND P4, PT, R29, UR7, PT ;  /* 0x000000071d007c0c */ /* 0x001fc8000bf86270 */
[----:B------:R-:W-:-:S13]  /*01b0*/  ISETP.LT.OR P4, PT, R29, RZ, P4 ;  /* 0x000000ff1d00720c */ /* 0x000fda0002781670 */
[----:B------:R-:W0:Y:S01]  /*01c0*/  @!P4 LDC.64 R8, c[0x0][0x380] ;  /* 0x0000e000ff08cb82 */ /* 0x000e220000000a00 */
[----:B-1----:R-:W-:-:S05]  /*01d0*/  IMAD.WIDE.U32 R14, R7, 0x4, R14 ;  /* 0x00000004070e7825 */ /* 0x002fca00078e000e */
[----:B------:R-:W2:Y:S01]  /*01e0*/  @!P4 LDG.E R10, desc[UR8][R14.64] ;  /* 0x000000080e0ac981 */ /* 0x000ea2000c1e1900 */
[----:B0-----:R-:W-:-:S06]  /*01f0*/  @!P4 IMAD.WIDE.U32 R8, R29, 0x4, R8 ;  /* 0x000000041d08c825 */ /* 0x001fcc00078e0008 */
[----:B------:R-:W2:Y:S01]  /*0200*/  @!P4 LDG.E R9, desc[UR8][R8.64] ;  /* 0x000000080809c981 */ /* 0x000ea2000c1e1900 */
[----:B------:R-:W-:-:S04]  /*0210*/  IADD3 R19, PT, PT, R29, 0x1, RZ ;  /* 0x000000011d137810 */ /* 0x000fc80007ffe0ff */
[----:B------:R-:W-:Y:S01]  /*0220*/  ISETP.GE.AND P0, PT, R19, UR7, PT ;  /* 0x0000000713007c0c */ /* 0x000fe2000bf06270 */
[----:B------:R-:W-:-:S03]  /*0230*/  VIADD R24, R29, 0x2 ;  /* 0x000000021d187836 */ /* 0x000fc60000000000 */
[----:B------:R-:W-:Y:S02]  /*0240*/  ISETP.LT.OR P0, PT, R19, RZ, P0 ;  /* 0x000000ff1300720c */ /* 0x000fe40000701670 */
[C---:B------:R-:W-:Y:S02]  /*0250*/  IADD3 R25, PT, PT, R29.reuse, 0x3, RZ ;  /* 0x000000031d197810 */ /* 0x040fe40007ffe0ff */
[C---:B------:R-:W-:Y:S01]  /*0260*/  ISETP.GE.AND P3, PT, R24.reuse, UR7, PT ;  /* 0x0000000718007c0c */ /* 0x040fe2000bf66270 */
[----:B------:R-:W-:Y:S01]  /*0270*/  VIADD R5, R29, 0x4 ;  /* 0x000000041d057836 */ /* 0x000fe20000000000 */
[C---:B------:R-:W-:Y:S02]  /*0280*/  ISETP.GE.AND P2, PT, R25.reuse, UR7, PT ;  /* 0x0000000719007c0c */ /* 0x040fe4000bf46270 */
[----:B------:R-:W-:Y:S02]  /*0290*/  ISETP.LT.OR P3, PT, R24, RZ, P3 ;  /* 0x000000ff1800720c */ /* 0x000fe40001f61670 */
[----:B------:R-:W-:-:S02]  /*02a0*/  ISETP.LT.OR P2, PT, R25, RZ, P2 ;  /* 0x000000ff1900720c */ /* 0x000fc40001741670 */
[----:B------:R-:W-:Y:S01]  /*02b0*/  IADD3 R6, PT, PT, R29, 0x5, RZ ;  /* 0x000000051d067810 */ /* 0x000fe20007ffe0ff */
[----:B------:R-:W0:Y:S01]  /*02c0*/  @!P0 LDC.64 R22, c[0x0][0x380] ;  /* 0x0000e000ff168b82 */ /* 0x000e220000000a00 */
[----:B------:R-:W-:Y:S01]  /*02d0*/  ISETP.GE.AND P1, PT, R5, UR7, PT ;  /* 0x0000000705007c0c */ /* 0x000fe2000bf26270 */
[----:B------:R-:W-:Y:S01]  /*02e0*/  VIADD R27, R29, 0x6 ;  /* 0x000000061d1b7836 */ /* 0x000fe20000000000 */
[C---:B------:R-:W-:Y:S02]  /*02f0*/  ISETP.GE.AND P5, PT, R6.reuse, UR7, PT ;  /* 0x0000000706007c0c */ /* 0x040fe4000bfa6270 */
[----:B------:R-:W-:Y:S02]  /*0300*/  ISETP.LT.OR P1, PT, R5, RZ, P1 ;  /* 0x000000ff0500720c */ /* 0x000fe40000f21670 */
[----:B------:R-:W-:Y:S01]  /*0310*/  IADD3 R29, PT, PT, R29, 0x7, RZ ;  /* 0x000000071d1d7810 */ /* 0x000fe20007ffe0ff */
[----:B------:R-:W1:Y:S01]  /*0320*/  @!P3 LDC.64 R12, c[0x0][0x380] ;  /* 0x0000e000ff0cbb82 */ /* 0x000e620000000a00 */
[----:B------:R-:W-:-:S02]  /*0330*/  ISETP.LT.OR P5, PT, R6, RZ, P5 ;  /* 0x000000ff0600720c */ /* 0x000fc40002fa1670 */
[----:B------:R-:W-:-:S04]  /*0340*/  ISETP.GE.AND P6, PT, R29, UR7, PT ;  /* 0x000000071d007c0c */ /* 0x000fc8000bfc6270 */
[----:B------:R-:W-:-:S07]  /*0350*/  ISETP.LT.OR P6, PT, R29, RZ, P6 ;  /* 0x000000ff1d00720c */ /* 0x000fce00037c1670 */
[----:B------:R-:W3:Y:S01]  /*0360*/  @!P5 LDC.64 R16, c[0x0][0x380] ;  /* 0x0000e000ff10db82 */ /* 0x000ee20000000a00 */
[----:B0-----:R-:W-:-:S07]  /*0370*/  @!P0 IMAD.WIDE.U32 R22, R19, 0x4, R22 ;  /* 0x0000000413168825 */ /* 0x001fce00078e0016 */
[----:B------:R-:W0:Y:S01]  /*0380*/  @!P6 LDC.64 R20, c[0x0][0x380] ;  /* 0x0000e000ff14eb82 */ /* 0x000e220000000a00 */
[----:B------:R-:W4:Y:S01]  /*0390*/  @!P0 LDG.E R23, desc[UR8][R22.64] ;  /* 0x0000000816178981 */ /* 0x000f22000c1e1900 */
[----:B-1----:R-:W-:-:S03]  /*03a0*/  @!P3 IMAD.WIDE.U32 R12, R24, 0x4, R12 ;  /* 0x00000004180cb825 */ /* 0x002fc600078e000c */
[----:B------:R-:W4:Y:S04]  /*03b0*/  @!P0 LDG.E R24, desc[UR8][R14.64+0x4] ;  /* 0x000004080e188981 */ /* 0x000f28000c1e1900 */
[----:B------:R-:W5:Y:S04]  /*03c0*/  @!P3 LDG.E R13, desc[UR8][R12.64] ;  /* 0x000000080c0db981 */ /* 0x000f68000c1e1900 */
[----:B------:R-:W5:Y:S01]  /*03d0*/  @!P5 LDG.E R22, desc[UR8][R14.64+0x14] ;  /* 0x000014080e16d981 */ /* 0x000f62000c1e1900 */
[----:B---3--:R-:W-:-:S03]  /*03e0*/  @!P5 IMAD.WIDE.U32 R16, R6, 0x4, R16 ;  /* 0x000000040610d825 */ /* 0x008fc600078e0010 */
[----:B------:R-:W3:Y:S04]  /*03f0*/  @!P1 LDG.E R6, desc[UR8][R14.64+0x10] ;  /* 0x000010080e069981 */ /* 0x000ee8000c1e1900 */
[----:B------:R-:W3:Y:S01]  /*0400*/  @!P5 LDG.E R17, desc[UR8][R16.64] ;  /* 0x000000081011d981 */ /* 0x000ee2000c1e1900 */
[----:B0-----:R-:W-:-:S06]  /*0410*/  @!P6 IMAD.WIDE.U32 R20, R29, 0x4, R20 ;  /* 0x000000041d14e825 */ /* 0x001fcc00078e0014 */
[----:B------:R-:W3:Y:S01]  /*0420*/  @!P6 LDG.E R21, desc[UR8][R20.64] ;  /* 0x000000081415e981 */ /* 0x000ee2000c1e1900 */
[----:B--2---:R-:W-:Y:S01]  /*0430*/  @!P4 IMAD R0, R9, R10, R0 ;  /* 0x0000000a0900c224 */ /* 0x004fe200078e0200 */
[C---:B------:R-:W-:Y:S01]  /*0440*/  ISETP.GE.AND P4, PT, R27.reuse, UR7, PT ;  /* 0x000000071b007c0c */ /* 0x040fe2000bf86270 */
[----:B------:R-:W0:Y:S03]  /*0450*/  @!P2 LDC.64 R10, c[0x0][0x380] ;  /* 0x0000e000ff0aab82 */ /* 0x000e260000000a00 */
[----:B------:R-:W-:-:S05]  /*0460*/  ISETP.LT.OR P4, PT, R27, RZ, P4 ;  /* 0x000000ff1b00720c */ /* 0x000fca0002781670 */
[----:B------:R-:W1:Y:S08]  /*0470*/  @!P1 LDC.64 R8, c[0x0][0x380] ;  /* 0x0000e000ff089b82 */ /* 0x000e700000000a00 */
[----:B------:R-:W2:Y:S01]  /*0480*/  @!P4 LDC.64 R18, c[0x0][0x380] ;  /* 0x0000e000ff12cb82 */ /* 0x000ea20000000a00 */
[----:B------:R-:W3:Y:S01]  /*0490*/  @!P4 LDG.E R12, desc[UR8][R14.64+0x18] ;  /* 0x000018080e0cc981 */ /* 0x000ee2000c1e1900 */
[----:B0-----:R-:W-:-:S03]  /*04a0*/  @!P2 IMAD.WIDE.U32 R10, R25, 0x4, R10 ;  /* 0x00000004190aa825 */ /* 0x001fc600078e000a */
[----:B------:R-:W5:Y:S04]  /*04b0*/  @!P3 LDG.E R25, desc[UR8][R14.64+0x8] ;  /* 0x000008080e19b981 */ /* 0x000f68000c1e1900 */
[----:B------:R-:W3:Y:S01]  /*04c0*/  @!P2 LDG.E R11, desc[UR8][R10.64] ;  /* 0x000000080a0ba981 */ /* 0x000ee2000c1e1900 */
[----:B-1----:R-:W-:-:S03]  /*04d0*/  @!P1 IMAD.WIDE.U32 R8, R5, 0x4, R8 ;  /* 0x0000000405089825 */ /* 0x002fc600078e0008 */
[----:B------:R-:W3:Y:S04]  /*04e0*/  @!P2 LDG.E R5, desc[UR8][R14.64+0xc] ;  /* 0x00000c080e05a981 */ /* 0x000ee8000c1e1900 */
[----:B------:R-:W3:Y:S01]  /*04f0*/  @!P1 LDG.E R9, desc[UR8][R8.64] ;  /* 0x0000000808099981 */ /* 0x000ee2000c1e1900 */
[----:B--2---:R-:W-:-:S03]  /*0500*/  @!P4 IMAD.WIDE.U32 R18, R27, 0x4, R18 ;  /* 0x000000041b12c825 */ /* 0x004fc600078e0012 */
[----:B------:R-:W2:Y:S04]  /*0510*/  @!P6 LDG.E R10, desc[UR8][R14.64+0x1c] ;  /* 0x00001c080e0ae981 */ /* 0x000ea8000c1e1900 */
[----:B------:R-:W2:Y:S01]  /*0520*/  @!P4 LDG.E R19, desc[UR8][R18.64] ;  /* 0x000000081213c981 */ /* 0x000ea2000c1e1900 */
[----:B------:R-:W-:Y:S01]  /*0530*/  IADD3 R7, PT, PT, R7, 0x8, RZ ;  /* 0x0000000807077810 */ /* 0x000fe20007ffe0ff */
[----:B----4-:R-:W-:-:S03]  /*0540*/  @!P0 IMAD R0, R23, R24, R0 ;  /* 0x0000001817008224 */ /* 0x010fc600078e0200 */
[----:B------:R-:W-:Y:S01]  /*0550*/  ISETP.NE.AND P0, PT, R7, R3, PT ;  /* 0x000000030700720c */ /* 0x000fe20003f05270 */
[----:B-----5:R-:W-:-:S04]  /*0560*/  @!P3 IMAD R0, R13, R25, R0 ;  /* 0x000000190d00b224 */ /* 0x020fc800078e0200 */
[----:B---3--:R-:W-:-:S04]  /*0570*/  @!P2 IMAD R0, R11, R5, R0 ;  /* 0x000000050b00a224 */ /* 0x008fc800078e0200 */
[----:B------:R-:W-:-:S04]  /*0580*/  @!P1 IMAD R0, R9, R6, R0 ;  /* 0x0000000609009224 */ /* 0x000fc800078e0200 */
[----:B------:R-:W-:-:S04]  /*0590*/  @!P5 IMAD R0, R17, R22, R0 ;  /* 0x000000161100d224 */ /* 0x000fc800078e0200 */
[----:B--2---:R-:W-:-:S04]  /*05a0*/  @!P4 IMAD R0, R19, R12, R0 ;  /* 0x0000000c1300c224 */ /* 0x004fc800078e0200 */
[----:B------:R-:W-:Y:S01]  /*05b0*/  @!P6 IMAD R0, R21, R10, R0 ;  /* 0x0000000a1500e224 */ /* 0x000fe200078e0200 */
[----:B------:R-:W-:Y:S06]  /*05c0*/  @P0 BRA `(.L_x_2) ;  /* 0xfffffff800ec0947 */ /* 0x000fec000383ffff */
.L_x_1:
[----:B------:R-:W-:Y:S05]  /*05d0*/  BRA.U !UP1, `(.L_x_0) ;  /* 0x0000000509447547 */ /* 0x000fea000b800000 */
[----:B------:R-:W0:Y:S01]  /*05e0*/  LDCU UR4, c[0x0][0x39c] ;  /* 0x00007380ff0477ac */ /* 0x000e220008000800 */
[----:B------:R-:W-:Y:S02]  /*05f0*/  UISETP.GE.U32.AND UP0, UPT, UR6, 0x4, UPT ;  /* 0x000000040600788c */ /* 0x000fe4000bf06070 */
[----:B0-----:R-:W-:-:S04]  /*0600*/  ULOP3.LUT UR5, UR4, 0x3, URZ, 0xc0, !UPT ;  /* 0x0000000304057892 */ /* 0x001fc8000f8ec0ff */
[----:B------:R-:W-:-:S03]  /*0610*/  UISETP.NE.AND UP1, UPT, UR5, URZ, UPT ;  /* 0x000000ff0500728c */ /* 0x000fc6000bf25270 */
[----:B------:R-:W-:Y:S08]  /*0620*/  BRA.U !UP0, `(.L_x_3) ;  /* 0x0000000108907547 */ /* 0x000ff0000b800000 */
[----:B------:R-:W0:Y:S01]  /*0630*/  LDCU UR6, c[0x0][0x398] ;  /* 0x00007300ff0677ac */ /* 0x000e220008000800 */
[----:B------:R-:W-:Y:S01]  /*0640*/  IMAD.IADD R17, R4, 0x1, R3 ;  /* 0x0000000104117824 */ /* 0x000fe200078e0203 */
[----:B------:R-:W1:Y:S03]  /*0650*/  LDC.64 R8, c[0x0][0x388] ;  /* 0x0000e200ff087b82 */ /* 0x000e660000000a00 */
[C---:B------:R-:W-:Y:S01]  /*0660*/  VIADD R5, R17.reuse, 0x3 ;  /* 0x0000000311057836 */ /* 0x040fe20000000000 */
[C---:B------:R-:W-:Y:S02]  /*0670*/  IADD3 R19, PT, PT, R17.reuse, 0x1, RZ ;  /* 0x0000000111137810 */ /* 0x040fe40007ffe0ff */
[C---:B------:R-:W-:Y:S02]  /*0680*/  IADD3 R21, PT, PT, R17.reuse, 0x2, RZ ;  /* 0x0000000211157810 */ /* 0x040fe40007ffe0ff */
[----:B0-----:R-:W-:-:S02]  /*0690*/  ISETP.GE.AND P0, PT, R17, UR6, PT ;  /* 0x0000000611007c0c */ /* 0x001fc4000bf06270 */
[----:B------:R-:W-:Y:S02]  /*06a0*/  ISETP.GE.AND P1, PT, R19, UR6, PT ;  /* 0x0000000613007c0c */ /* 0x000fe4000bf26270 */
[----:B------:R-:W-:Y:S02]  /*06b0*/  ISETP.LT.OR P0, PT, R17, RZ, P0 ;  /* 0x000000ff1100720c */ /* 0x000fe40000701670 */
[----:B------:R-:W-:Y:S02]  /*06c0*/  ISETP.GE.AND P2, PT, R21, UR6, PT ;  /* 0x0000000615007c0c */ /* 0x000fe4000bf46270 */
[----:B------:R-:W-:Y:S01]  /*06d0*/  ISETP.LT.OR P1, PT, R19, RZ, P1 ;  /* 0x000000ff1300720c */ /* 0x000fe20000f21670 */
[----:B-1----:R-:W-:Y:S01]  /*06e0*/  IMAD.WIDE.U32 R8, R3, 0x4, R8 ;  /* 0x0000000403087825 */ /* 0x002fe200078e0008 */
[----:B------:R-:W-:Y:S02]  /*06f0*/  ISETP.LT.OR P2, PT, R21, RZ, P2 ;  /* 0x000000ff1500720c */ /* 0x000fe40001741670 */
[----:B------:R-:W-:-:S04]  /*0700*/  ISETP.GE.AND P3, PT, R5, UR6, PT ;  /* 0x0000000605007c0c */ /* 0x000fc8000bf66270 */
[----:B------:R-:W-:Y:S01]  /*0710*/  ISETP.LT.OR P3, PT, R5, RZ, P3 ;  /* 0x000000ff0500720c */ /* 0x000fe20001f61670 */
[----:B------:R-:W0:Y:S01]  /*0720*/  @!P0 LDC.64 R14, c[0x0][0x380] ;  /* 0x0000e000ff0e8b82 */ /* 0x000e220000000a00 */
[----:B------:R-:W2:Y:S07]  /*0730*/  @!P0 LDG.E R16, desc[UR8][R8.64] ;  /* 0x0000000808108981 */ /* 0x000eae000c1e1900 */
[----:B------:R-:W1:Y:S04]  /*0740*/  @!P1 LDC.64 R12, c[0x0][0x380] ;  /* 0x0000e000ff0c9b82 */ /* 0x000e680000000a00 */
[----:B------:R-:W3:Y:S04]  /*0750*/  @!P3 LDG.E R18, desc[UR8][R8.64+0xc] ;  /* 0x00000c080812b981 */ /* 0x000ee8000c1e1900 */
[----:B------:R-:W4:Y:S08]  /*0760*/  @!P2 LDC.64 R10, c[0x0][0x380] ;  /* 0x0000e000ff0aab82 */ /* 0x000f300000000a00 */
[----:B------:R-:W5:Y:S01]  /*0770*/  @!P3 LDC.64 R6, c[0x0][0x380] ;  /* 0x0000e000ff06bb82 */ /* 0x000f620000000a00 */
[----:B0-----:R-:W-:-:S02]  /*0780*/  @!P0 IMAD.WIDE.U32 R14, R17, 0x4, R14 ;  /* 0x00000004110e8825 */ /* 0x001fc400078e000e */
[----:B------:R-:W3:Y:S04]  /*0790*/  @!P1 LDG.E R17, desc[UR8][R8.64+0x4] ;  /* 0x0000040808119981 */ /* 0x000ee8000c1e1900 */
[----:B------:R-:W2:Y:S01]  /*07a0*/  @!P0 LDG.E R15, desc[UR8][R14.64] ;  /* 0x000000080e0f8981 */ /* 0x000ea2000c1e1900 */
[----:B-1----:R-:W-:-:S06]  /*07b0*/  @!P1 IMAD.WIDE.U32 R12, R19, 0x4, R12 ;  /* 0x00000004130c9825 */ /* 0x002fcc00078e000c */
[----:B------:R-:W3:Y:S01]  /*07c0*/  @!P1 LDG.E R13, desc[UR8][R12.64] ;  /* 0x000000080c0d9981 */ /* 0x000ee2000c1e1900 */
[----:B----4-:R-:W-:-:S06]  /*07d0*/  @!P2 IMAD.WIDE.U32 R10, R21, 0x4, R10 ;  /* 0x00000004150aa825 */ /* 0x010fcc00078e000a */
[----:B------:R-:W4:Y:S01]  /*07e0*/  @!P2 LDG.E R11, desc[UR8][R10.64] ;  /* 0x000000080a0ba981 */ /* 0x000f22000c1e1900 */
[----:B-----5:R-:W-:-:S03]  /*07f0*/  @!P3 IMAD.WIDE.U32 R6, R5, 0x4, R6 ;  /* 0x000000040506b825 */ /* 0x020fc600078e0006 */
[----:B------:R-:W4:Y:S04]  /*0800*/  @!P2 LDG.E R5, desc[UR8][R8.64+0x8] ;  /* 0x000008080805a981 */ /* 0x000f28000c1e1900 */
[----:B------:R-:W5:Y:S01]  /*0810*/  @!P3 LDG.E R7, desc[UR8][R6.64] ;  /* 0x000000080607b981 */ /* 0x000f62000c1e1900 */
[----:B------:R-:W-:Y:S01]  /*0820*/  IADD3 R3, PT, PT, R3, 0x4, RZ ;  /* 0x0000000403037810 */ /* 0x000fe20007ffe0ff */
[----:B--2---:R-:W-:-:S04]  /*0830*/  @!P0 IMAD R0, R15, R16, R0 ;  /* 0x000000100f008224 */ /* 0x004fc800078e0200 */
[----:B---3--:R-:W-:-:S04]  /*0840*/  @!P1 IMAD R0, R13, R17, R0 ;  /* 0x000000110d009224 */ /* 0x008fc800078e0200 */
[----:B----4-:R-:W-:-:S04]  /*0850*/  @!P2 IMAD R0, R11, R5, R0 ;  /* 0x000000050b00a224 */ /* 0x010fc800078e0200 */
[----:B-----5:R-:W-:-:S07]  /*0860*/  @!P3 IMAD R0, R7, R18, R0 ;  /* 0x000000120700b224 */ /* 0x020fce00078e0200 */
.L_x_3:
[----:B------:R-:W-:Y:S05]  /*0870*/  BRA.U !UP1, `(.L_x_0) ;  /* 0x00000001099c7547 */ /* 0x000fea000b800000 */
[----:B------:R-:W-:Y:S02]  /*0880*/  UISETP.NE.AND UP0, UPT, UR5, 0x1, UPT ;  /* 0x000000010500788c */ /* 0x000fe4000bf05270 */
[----:B------:R-:W-:-:S04]  /*0890*/  ULOP3.LUT UR4, UR4, 0x1, URZ, 0xc0, !UPT ;  /* 0x0000000104047892 */ /* 0x000fc8000f8ec0ff */
[----:B------:R-:W-:-:S03]  /*08a0*/  UISETP.NE.U32.AND UP1, UPT, UR4, 0x1, UPT ;  /* 0x000000010400788c */ /* 0x000fc6000bf25070 */
[----:B------:R-:W-:Y:S08]  /*08b0*/  BRA.U !UP0, `(.L_x_4) ;  /* 0x0000000108507547 */ /* 0x000ff0000b800000 */
[----:B------:R-:W0:Y:S01]  /*08c0*/  LDCU UR4, c[0x0][0x398] ;  /* 0x00007300ff0477ac */ /* 0x000e220008000800 */
[----:B------:R-:W-:Y:S01]  /*08d0*/  IADD3 R5, PT, PT, R4, R3, RZ ;  /* 0x0000000304057210 */ /* 0x000fe20007ffe0ff */
[----:B------:R-:W1:Y:S04]  /*08e0*/  LDC.64 R6, c[0x0][0x388] ;  /* 0x0000e200ff067b82 */ /* 0x000e680000000a00 */
[C---:B------:R-:W-:Y:S01]  /*08f0*/  VIADD R15, R5.reuse, 0x1 ;  /* 0x00000001050f7836 */ /* 0x040fe20000000000 */
[----:B0-----:R-:W-:-:S04]  /*0900*/  ISETP.GE.AND P0, PT, R5, UR4, PT ;  /* 0x0000000405007c0c */ /* 0x001fc8000bf06270 */
[----:B------:R-:W-:Y:S02]  /*0910*/  ISETP.GE.AND P1, PT, R15, UR4, PT ;  /* 0x000000040f007c0c */ /* 0x000fe4000bf26270 */
[----:B------:R-:W-:Y:S02]  /*0920*/  ISETP.LT.OR P0, PT, R5, RZ, P0 ;  /* 0x000000ff0500720c */ /* 0x000fe40000701670 */
[----:B------:R-:W-:Y:S01]  /*0930*/  ISETP.LT.OR P1, PT, R15, RZ, P1 ;  /* 0x000000ff0f00720c */ /* 0x000fe20000f21670 */
[----:B-1----:R-:W-:-:S10]  /*0940*/  IMAD.WIDE.U32 R10, R3, 0x4, R6 ;  /* 0x00000004030a7825 */ /* 0x002fd400078e0006 */
[----:B------:R-:W0:Y:S08]  /*0950*/  @!P0 LDC.64 R8, c[0x0][0x380] ;  /* 0x0000e000ff088b82 */ /* 0x000e300000000a00 */
[----:B------:R-:W1:Y:S01]  /*0960*/  @!P1 LDC.64 R12, c[0x0][0x380] ;  /* 0x0000e000ff0c9b82 */ /* 0x000e620000000a00 */
[----:B0-----:R-:W-:Y:S02]  /*0970*/  @!P0 IMAD.WIDE.U32 R6, R5, 0x4, R8 ;  /* 0x0000000405068825 */ /* 0x001fe400078e0008 */
[----:B------:R-:W2:Y:S04]  /*0980*/  @!P0 LDG.E R5, desc[UR8][R10.64] ;  /* 0x000000080a058981 */ /* 0x000ea8000c1e1900 */
[----:B------:R-:W2:Y:S01]  /*0990*/  @!P0 LDG.E R7, desc[UR8][R6.64] ;  /* 0x0000000806078981 */ /* 0x000ea2000c1e1900 */
[----:B-1----:R-:W-:-:S03]  /*09a0*/  @!P1 IMAD.WIDE.U32 R8, R15, 0x4, R12 ;  /* 0x000000040f089825 */ /* 0x002fc600078e000c */
[----:B------:R-:W3:Y:S04]  /*09b0*/  @!P1 LDG.E R12, desc[UR8][R10.64+0x4] ;  /* 0x000004080a0c9981 */ /* 0x000ee8000c1e1900 */
[----:B------:R-:W3:Y:S01]  /*09c0*/  @!P1 LDG.E R9, desc[UR8][R8.64] ;  /* 0x0000000808099981 */ /* 0x000ee2000c1e1900 */
[----:B------:R-:W-:Y:S01]  /*09d0*/  IADD3 R3, PT, PT, R3, 0x2, RZ ;  /* 0x0000000203037810 */ /* 0x000fe20007ffe0ff */
[----:B--2---:R-:W-:-:S04]  /*09e0*/  @!P0 IMAD R0, R7, R5, R0 ;  /* 0x0000000507008224 */ /* 0x004fc800078e0200 */
[----:B---3--:R-:W-:-:S07]  /*09f0*/  @!P1 IMAD R0, R9, R12, R0 ;  /* 0x0000000c09009224 */ /* 0x008fce00078e0200 */
.L_x_4:
[----:B------:R-:W-:Y:S05]  /*0a00*/  BRA.U UP1, `(.L_x_0) ;  /* 0x0000000101387547 */ /* 0x000fea000b800000 */
[----:B------:R-:W0:Y:S01]  /*0a10*/  LDCU UR4, c[0x0][0x398] ;  /* 0x00007300ff0477ac */ /* 0x000e220008000800 */
[----:B------:R-:W-:Y:S01]  /*0a20*/  IADD3 R9, PT, PT, R4, R3, RZ ;  /* 0x0000000304097210 */ /* 0x000fe20007ffe0ff */
[----:B------:R-:W-:Y:S03]  /*0a30*/  BSSY.RECONVERGENT B0, `(.L_x_0) ;  /* 0x000000b000007945 */ /* 0x000fe60003800200 */
[----:B0-----:R-:W-:-:S04]  /*0a40*/  ISETP.GE.AND P0, PT, R9, UR4, PT ;  /* 0x0000000409007c0c */ /* 0x001fc8000bf06270 */
[----:B------:R-:W-:-:S13]  /*0a50*/  ISETP.LT.OR P0, PT, R9, RZ, P0 ;  /* 0x000000ff0900720c */ /* 0x000fda0000701670 */
[----:B------:R-:W-:Y:S05]  /*0a60*/  @P0 BRA `(.L_x_5) ;  /* 0x00000000001c0947 */ /* 0x000fea0003800000 */
[----:B------:R-:W0:Y:S08]  /*0a70*/  LDC.64 R4, c[0x0][0x380] ;  /* 0x0000e000ff047b82 */ /* 0x000e300000000a00 */
[----:B------:R-:W1:Y:S01]  /*0a80*/  LDC.64 R6, c[0x0][0x388] ;  /* 0x0000e200ff067b82 */ /* 0x000e620000000a00 */
[----:B0-----:R-:W-:-:S06]  /*0a90*/  IMAD.WIDE.U32 R4, R9, 0x4, R4 ;  /* 0x0000000409047825 */ /* 0x001fcc00078e0004 */
[----:B------:R-:W2:Y:S01]  /*0aa0*/  LDG.E R5, desc[UR8][R4.64] ;  /* 0x0000000804057981 */ /* 0x000ea2000c1e1900 */
[----:B-1----:R-:W-:-:S06]  /*0ab0*/  IMAD.WIDE.U32 R6, R3, 0x4, R6 ;  /* 0x0000000403067825 */ /* 0x002fcc00078e0006 */
[----:B------:R-:W2:Y:S02]  /*0ac0*/  LDG.E R6, desc[UR8][R6.64] ;  /* 0x0000000806067981 */ /* 0x000ea4000c1e1900 */
[----:B--2---:R-:W-:-:S07]  /*0ad0*/  IMAD R0, R5, R6, R0 ;  /* 0x0000000605007224 */ /* 0x004fce00078e0200 */
.L_x_5:
[----:B------:R-:W-:Y:S05]  /*0ae0*/  BSYNC.RECONVERGENT B0 ;  /* 0x0000000000007941 */ /* 0x000fea0003800200 */
.L_x_0:
[----:B------:R-:W0:Y:S02]  /*0af0*/  LDC.64 R4, c[0x0][0x390] ;  /* 0x0000e400ff047b82 */ /* 0x000e240000000a00 */
[----:B0-----:R-:W-:-:S05]  /*0b00*/  IMAD.WIDE R2, R2, 0x4, R4 ;  /* 0x0000000402027825 */ /* 0x001fca00078e0204 */
[----:B------:R-:W-:Y:S01]  /*0b10*/  STG.E desc[UR8][R2.64], R0 ;  /* 0x0000000002007986 */ /* 0x000fe2000c101908 */
[----:B------:R-:W-:Y:S05]  /*0b20*/  EXIT ;  /* 0x000000000000794d */ /* 0x000fea0003800000 */
.L_x_6:
[----:B------:R-:W-:-:S00]  /*0b30*/  BRA `(.L_x_6) ;  /* 0xfffffffc00fc7947 */ /* 0x000fc0000383ffff */
[----:B------:R-:W-:-:S00]  /*0b40*/  NOP ;  /* 0x0000000000007918 */ /* 0x000fc00000000000 */
        /* <DEDUP_REMOVED lines=11> */
.L_x_7:


//--------------------- .nv.shared.reserved.0     --------------------------
	.section	.nv.shared.reserved.0,"aw",@nobits
	.weak		__nv_reservedSMEM_offset_0_alias
	.size		__nv_reservedSMEM_offset_0_alias, 0, 64
	.other		__nv_reservedSMEM_offset_0_alias,@"STO_CUDA_RESERVED_SHARED STV_DEFAULT"
__nv_reservedSMEM_offset_0_alias:
	.zero		0
	.zero		64


//--------------------- .nv.constant0._Z6conv1dPiS_S_ii --------------------------
	.section	.nv.constant0._Z6conv1dPiS_S_ii,"a",@progbits
	.sectionflags	@""
	.align	4
.nv.constant0._Z6conv1dPiS_S_ii:
	.zero		928


//--------------------- SYMBOLS --------------------------

	.type		.nv.reservedSmem.offset0,@object
	.size		.nv.reservedSmem.offset0,0x4
